	.headerflags	@"EF_CUDA_TEXMODE_UNIFIED EF_CUDA_64BIT_ADDRESS EF_CUDA_ACCELERATORS EF_CUDA_SM90 EF_CUDA_VIRTUAL_SM(EF_CUDA_SM90)"
	.elftype	@"ET_EXEC"


//--------------------- .nv.info                  --------------------------
	.section	.nv.info,"",@"SHT_CUDA_INFO"
	.align	4


	//----- nvinfo : EIATTR_REGCOUNT
	.align		4
        /*0000*/ 	.byte	0x04, 0x2f
        /*0002*/ 	.short	(.L_1 - .L_0)
	.align		4
.L_0:
        /*0004*/ 	.word	index@(triton_poi_fused_cat_2)
        /*0008*/ 	.word	0x0000000c


	//----- nvinfo : EIATTR_MIN_STACK_SIZE
	.align		4
.L_1:
        /*000c*/ 	.byte	0x04, 0x12
        /*000e*/ 	.short	(.L_3 - .L_2)
	.align		4
.L_2:
        /*0010*/ 	.word	index@(triton_poi_fused_cat_2)
        /*0014*/ 	.word	0x00000000


	//----- nvinfo : EIATTR_FRAME_SIZE
	.align		4
.L_3:
        /*0018*/ 	.byte	0x04, 0x11
        /*001a*/ 	.short	(.L_5 - .L_4)
	.align		4
.L_4:
        /*001c*/ 	.word	index@(triton_poi_fused_cat_2)
        /*0020*/ 	.word	0x00000000


	//----- nvinfo : EIATTR_MIN_STACK_SIZE
	.align		4
.L_5:
        /*0024*/ 	.byte	0x04, 0x12
        /*0026*/ 	.short	(.L_7 - .L_6)
	.align		4
.L_6:
        /*0028*/ 	.word	index@(triton_poi_fused_cat_2)
        /*002c*/ 	.word	0x00000000
.L_7:


//--------------------- .nv.info.triton_poi_fused_cat_2 --------------------------
	.section	.nv.info.triton_poi_fused_cat_2,"",@"SHT_CUDA_INFO"
	.sectionflags	@""
	.align	4


	//----- nvinfo : EIATTR_CUDA_API_VERSION
	.align		4
        /*0000*/ 	.byte	0x04, 0x37
        /*0002*/ 	.short	(.L_9 - .L_8)
.L_8:
        /*0004*/ 	.word	0x0000007c


	//----- nvinfo : EIATTR_KPARAM_INFO
	.align		4
.L_9:
        /*0008*/ 	.byte	0x04, 0x17
        /*000a*/ 	.short	(.L_11 - .L_10)
.L_10:
        /*000c*/ 	.word	0x00000000
        /*0010*/ 	.short	0x0003
        /*0012*/ 	.short	0x0018
        /*0014*/ 	.byte	0x00, 0xf0, 0x11, 0x00


	//----- nvinfo : EIATTR_KPARAM_INFO
	.align		4
.L_11:
        /*0018*/ 	.byte	0x04, 0x17
        /*001a*/ 	.short	(.L_13 - .L_12)
.L_12:
        /*001c*/ 	.word	0x00000000
        /*0020*/ 	.short	0x0002
        /*0022*/ 	.short	0x0010
        /*0024*/ 	.byte	0x00, 0xf4, 0x21, 0x00


	//----- nvinfo : EIATTR_KPARAM_INFO
	.align		4
.L_13:
        /*0028*/ 	.byte	0x04, 0x17
        /*002a*/ 	.short	(.L_15 - .L_14)
.L_14:
        /*002c*/ 	.word	0x00000000
        /*0030*/ 	.short	0x0001
        /*0032*/ 	.short	0x0008
        /*0034*/ 	.byte	0x00, 0xf4, 0x21, 0x00


	//----- nvinfo : EIATTR_KPARAM_INFO
	.align		4
.L_15:
        /*0038*/ 	.byte	0x04, 0x17
        /*003a*/ 	.short	(.L_17 - .L_16)
.L_16:
        /*003c*/ 	.word	0x00000000
        /*0040*/ 	.short	0x0000
        /*0042*/ 	.short	0x0000
        /*0044*/ 	.byte	0x00, 0xf4, 0x21, 0x00


	//----- nvinfo : EIATTR_SPARSE_MMA_MASK
	.align		4
.L_17:
        /*0048*/ 	.byte	0x03, 0x50
        /*004a*/ 	.short	0x0000


	//----- nvinfo : EIATTR_MAXREG_COUNT
	.align		4
        /*004c*/ 	.byte	0x03, 0x1b
        /*004e*/ 	.short	0x00ff


	//----- nvinfo : EIATTR_EXIT_INSTR_OFFSETS
	.align		4
        /*0050*/ 	.byte	0x04, 0x1c
        /*0052*/ 	.short	(.L_19 - .L_18)


	//   ....[0]....
.L_18:
        /*0054*/ 	.word	0x000002c0


	//   ....[1]....
        /*0058*/ 	.word	0x000002e0


	//----- nvinfo : EIATTR_REQNTID
	.align		4
.L_19:
        /*005c*/ 	.byte	0x04, 0x10
        /*005e*/ 	.short	(.L_21 - .L_20)
.L_20:
        /*0060*/ 	.word	0x00000080
        /*0064*/ 	.word	0x00000001
        /*0068*/ 	.word	0x00000001


	//----- nvinfo : EIATTR_CBANK_PARAM_SIZE
	.align		4
.L_21:
        /*006c*/ 	.byte	0x03, 0x19
        /*006e*/ 	.short	0x001c


	//----- nvinfo : EIATTR_PARAM_CBANK
	.align		4
        /*0070*/ 	.byte	0x04, 0x0a
        /*0072*/ 	.short	(.L_23 - .L_22)
	.align		4
.L_22:
        /*0074*/ 	.word	index@(.nv.constant0.triton_poi_fused_cat_2)
        /*0078*/ 	.short	0x0210
        /*007a*/ 	.short	0x001c


	//----- nvinfo : EIATTR_SW_WAR
	.align		4
.L_23:
        /*007c*/ 	.byte	0x04, 0x36
        /*007e*/ 	.short	(.L_25 - .L_24)
.L_24:
        /*0080*/ 	.word	0x00000008
.L_25:


//--------------------- .nv.callgraph             --------------------------
	.section	.nv.callgraph,"",@"SHT_CUDA_CALLGRAPH"
	.align	4
	.sectionentsize	8
	.align		4
        /*0000*/ 	.word	0x00000000
	.align		4
        /*0004*/ 	.word	0xffffffff
	.align		4
        /*0008*/ 	.word	0x00000000
	.align		4
        /*000c*/ 	.word	0xfffffffe
	.align		4
        /*0010*/ 	.word	0x00000000
	.align		4
        /*0014*/ 	.word	0xfffffffd
	.align		4
        /*0018*/ 	.word	0x00000000
	.align		4
        /*001c*/ 	.word	0xfffffffc


//--------------------- .text.triton_poi_fused_cat_2 --------------------------
	.section	.text.triton_poi_fused_cat_2,"ax",@progbits
	.align	128
        .global         triton_poi_fused_cat_2
        .type           triton_poi_fused_cat_2,@function
        .size           triton_poi_fused_cat_2,(.L_x_1 - triton_poi_fused_cat_2)
        .other          triton_poi_fused_cat_2,@"STO_CUDA_ENTRY STV_DEFAULT"
triton_poi_fused_cat_2:
.text.triton_poi_fused_cat_2:
[----:B------:R-:W0:Y:S02]  /*0000*/  LDC R1, c[0x0][0x28] ;  /* 0x00000a00ff017b82 */ /* 0x000e240000000800 */
[----:B------:R-:W1:Y:S01]  /*0010*/  S2R R0, SR_TID.X ;  /* 0x0000000000007919 */ /* 0x000e620000002100 */
[----:B------:R-:W-:Y:S01]  /*0020*/  IMAD.MOV.U32 R8, RZ, RZ, RZ ;  /* 0x000000ffff087224 */ /* 0x000fe200078e00ff */
[----:B------:R-:W-:Y:S01]  /*0030*/  ULDC.64 UR4, c[0x0][0x208] ;  /* 0x0000820000047ab9 */ /* 0x000fe20000000a00 */
[----:B------:R-:W-:Y:S01]  /*0040*/  ULDC.64 UR6, c[0x0][0x218] ;  /* 0x0000860000067ab9 */ /* 0x000fe20000000a00 */
[----:B------:R-:W2:Y:S01]  /*0050*/  S2R R3, SR_CTAID.X ;  /* 0x0000000000037919 */ /* 0x000ea20000002500 */
[----:B-1----:R-:W-:-:S05]  /*0060*/  LOP3.LUT R0, R0, 0x7f, RZ, 0xc0, !PT ;  /* 0x0000007f00007812 */ /* 0x002fca00078ec0ff */
[----:B--2---:R-:W-:Y:S02]  /*0070*/  IMAD R0, R3, 0x80, R0 ;  /* 0x0000008003007824 */ /* 0x004fe400078e0200 */
[----:B------:R-:W1:Y:S03]  /*0080*/  LDC.64 R2, c[0x0][0x210] ;  /* 0x00008400ff027b82 */ /* 0x000e660000000a00 */
[----:B------:R-:W-:-:S04]  /*0090*/  SHF.R.S32.HI R5, RZ, 0x1f, R0 ;  /* 0x0000001fff057819 */ /* 0x000fc80000011400 */
[CC--:B------:R-:W-:Y:S02]  /*00a0*/  LEA.HI R4, R5.reuse, R0.reuse, RZ, 0x4 ;  /* 0x0000000005047211 */ /* 0x0c0fe400078f20ff */
[----:B------:R-:W-:Y:S02]  /*00b0*/  LEA.HI R5, R5, R0, RZ, 0x6 ;  /* 0x0000000005057211 */ /* 0x000fe400078f30ff */
[----:B------:R-:W-:-:S04]  /*00c0*/  SHF.R.S32.HI R6, RZ, 0x4, R4 ;  /* 0x00000004ff067819 */ /* 0x000fc80000011404 */
[----:B------:R-:W-:-:S04]  /*00d0*/  LEA.HI R7, R6, R6, RZ, 0x2 ;  /* 0x0000000606077211 */ /* 0x000fc800078f10ff */
[----:B------:R-:W-:-:S05]  /*00e0*/  LOP3.LUT R7, R7, 0xfffffffc, RZ, 0xc0, !PT ;  /* 0xfffffffc07077812 */ /* 0x000fca00078ec0ff */
[----:B------:R-:W-:Y:S01]  /*00f0*/  IMAD.IADD R7, R6, 0x1, -R7 ;  /* 0x0000000106077824 */ /* 0x000fe200078e0a07 */
[----:B------:R-:W-:Y:S02]  /*0100*/  SHF.R.S32.HI R6, RZ, 0x6, R5 ;  /* 0x00000006ff067819 */ /* 0x000fe40000011405 */
[----:B------:R-:W-:Y:S02]  /*0110*/  LOP3.LUT R5, R5, 0xffffffc0, RZ, 0xc0, !PT ;  /* 0xffffffc005057812 */ /* 0x000fe400078ec0ff */
[----:B------:R-:W-:Y:S01]  /*0120*/  ISETP.GE.AND P1, PT, R7, 0x2, PT ;  /* 0x000000020700780c */ /* 0x000fe20003f26270 */
[----:B------:R-:W-:-:S03]  /*0130*/  IMAD.SHL.U32 R6, R6, 0x20, RZ ;  /* 0x0000002006067824 */ /* 0x000fc600078e00ff */
[----:B------:R-:W-:Y:S02]  /*0140*/  ISETP.LT.AND P3, PT, R0, 0x100, !P1 ;  /* 0x000001000000780c */ /* 0x000fe40004f61270 */
[----:B------:R-:W-:-:S05]  /*0150*/  IADD3 R5, R6, R0, -R5 ;  /* 0x0000000006057210 */ /* 0x000fca0007ffe805 */
[----:B-1----:R-:W-:Y:S01]  /*0160*/  IMAD.WIDE R2, R5, 0x4, R2 ;  /* 0x0000000405027825 */ /* 0x002fe200078e0202 */
[----:B------:R-:W-:-:S03]  /*0170*/  LOP3.LUT R5, R4, 0xfffffff0, RZ, 0xc0, !PT ;  /* 0xfffffff004057812 */ /* 0x000fc600078ec0ff */
[----:B------:R-:W-:Y:S02]  /*0180*/  IMAD.SHL.U32 R4, R7, 0x10, RZ ;  /* 0x0000001007047824 */ /* 0x000fe400078e00ff */
[C---:B------:R-:W-:Y:S01]  /*0190*/  IMAD.IADD R5, R0.reuse, 0x1, -R5 ;  /* 0x0000000100057824 */ /* 0x040fe200078e0a05 */
[----:B------:R1:W2:Y:S01]  /*01a0*/  @P3 LDG.E R8, desc[UR4][R2.64] ;  /* 0x0000000402083981 */ /* 0x0002a2000c1e1900 */
[--C-:B------:R-:W-:Y:S02]  /*01b0*/  SHF.R.S32.HI R9, RZ, 0x1f, R6.reuse ;  /* 0x0000001fff097819 */ /* 0x100fe40000011406 */
[----:B------:R-:W-:Y:S02]  /*01c0*/  ISETP.GE.AND P0, PT, R0, 0x100, PT ;  /* 0x000001000000780c */ /* 0x000fe40003f06270 */
[----:B------:R-:W-:Y:S02]  /*01d0*/  IADD3 R6, P4, P5, R4, R5, R6 ;  /* 0x0000000504067210 */ /* 0x000fe40007d9e006 */
[----:B------:R-:W-:-:S02]  /*01e0*/  SHF.R.S32.HI R5, RZ, 0x1f, R5 ;  /* 0x0000001fff057819 */ /* 0x000fc40000011405 */
[----:B------:R-:W-:Y:S01]  /*01f0*/  SHF.R.S32.HI R4, RZ, 0x1f, R4 ;  /* 0x0000001fff047819 */ /* 0x000fe20000011404 */
[----:B-1----:R-:W1:Y:S01]  /*0200*/  LDC.64 R2, c[0x0][0x220] ;  /* 0x00008800ff027b82 */ /* 0x002e620000000a00 */
[----:B------:R-:W-:Y:S02]  /*0210*/  ISETP.GT.AND P2, PT, R7, 0x1, !P0 ;  /* 0x000000010700780c */ /* 0x000fe40004744270 */
[----:B------:R-:W-:Y:S02]  /*0220*/  IADD3.X R5, R4, R5, R9, P4, P5 ;  /* 0x0000000504057210 */ /* 0x000fe400027ea409 */
[----:B------:R-:W-:-:S04]  /*0230*/  LEA R4, P4, R6, UR6, 0x2 ;  /* 0x0000000606047c11 */ /* 0x000fc8000f8810ff */
[----:B------:R-:W-:Y:S01]  /*0240*/  LEA.HI.X R5, R6, UR7, R5, 0x2, P4 ;  /* 0x0000000706057c11 */ /* 0x000fe2000a0f1405 */
[----:B------:R-:W-:-:S06]  /*0250*/  IMAD.MOV.U32 R6, RZ, RZ, RZ ;  /* 0x000000ffff067224 */ /* 0x000fcc00078e00ff */
[----:B------:R-:W3:Y:S01]  /*0260*/  @P2 LDG.E R6, desc[UR4][R4.64+-0x80] ;  /* 0xffff800404062981 */ /* 0x000ee2000c1e1900 */
[----:B-1----:R-:W-:Y:S01]  /*0270*/  IMAD.WIDE R2, R0, 0x4, R2 ;  /* 0x0000000400027825 */ /* 0x002fe200078e0202 */
[----:B--2---:R-:W-:-:S04]  /*0280*/  SEL R7, R8, RZ, P3 ;  /* 0x000000ff08077207 */ /* 0x004fc80001800000 */
[----:B------:R-:W-:-:S13]  /*0290*/  FSETP.GT.AND P3, PT, R7, RZ, PT ;  /* 0x000000ff0700720b */ /* 0x000fda0003f64000 */
[----:B------:R-:W-:Y:S01]  /*02a0*/  @!P3 FMUL R7, R7, 0.10000000149011611938 ;  /* 0x3dcccccd0707b820 */ /* 0x000fe20000400000 */
[----:B---3--:R-:W-:Y:S01]  /*02b0*/  @P1 SEL R7, R6, RZ, P2 ;  /* 0x000000ff06071207 */ /* 0x008fe20001000000 */
[----:B------:R-:W-:Y:S06]  /*02c0*/  @P0 EXIT ;  /* 0x000000000000094d */ /* 0x000fec0003800000 */
[----:B------:R-:W-:Y:S01]  /*02d0*/  STG.E desc[UR4][R2.64], R7 ;  /* 0x0000000702007986 */ /* 0x000fe2000c101904 */
[----:B------:R-:W-:Y:S05]  /*02e0*/  EXIT ;  /* 0x000000000000794d */ /* 0x000fea0003800000 */
.L_x_0:
[----:B------:R-:W-:-:S00]  /*02f0*/  BRA `(.L_x_0) ;  /* 0xfffffffc00fc7947 */ /* 0x000fc0000383ffff */
[----:B------:R-:W-:-:S00]  /*0300*/  NOP ;  /* 0x0000000000007918 */ /* 0x000fc00000000000 */
[----:B------:R-:W-:-:S00]  /*0310*/  NOP ;  /* 0x0000000000007918 */ /* 0x000fc00000000000 */
[----:B------:R-:W-:-:S00]  /*0320*/  NOP ;  /* 0x0000000000007918 */ /* 0x000fc00000000000 */
[----:B------:R-:W-:-:S00]  /*0330*/  NOP ;  /* 0x0000000000007918 */ /* 0x000fc00000000000 */
[----:B------:R-:W-:-:S00]  /*0340*/  NOP ;  /* 0x0000000000007918 */ /* 0x000fc00000000000 */
[----:B------:R-:W-:-:S00]  /*0350*/  NOP ;  /* 0x0000000000007918 */ /* 0x000fc00000000000 */
[----:B------:R-:W-:-:S00]  /*0360*/  NOP ;  /* 0x0000000000007918 */ /* 0x000fc00000000000 */
[----:B------:R-:W-:-:S00]  /*0370*/  NOP ;  /* 0x0000000000007918 */ /* 0x000fc00000000000 */
.L_x_1:


//--------------------- .nv.constant0.triton_poi_fused_cat_2 --------------------------
	.section	.nv.constant0.triton_poi_fused_cat_2,"a",@progbits
	.sectionflags	@""
	.align	4
.nv.constant0.triton_poi_fused_cat_2:
	.zero		556
